//
// Generated by NVIDIA NVVM Compiler
//
// Compiler Build ID: CL-36424714
// Cuda compilation tools, release 13.0, V13.0.88
// Based on NVVM 20.0.0
//

.version 9.0
.target sm_100
.address_size 64

	// .globl	_Z19find_closest_pointsP6float3iPii

.visible .entry _Z19find_closest_pointsP6float3iPii(
	.param .u64 .ptr .align 1 _Z19find_closest_pointsP6float3iPii_param_0,
	.param .u32 _Z19find_closest_pointsP6float3iPii_param_1,
	.param .u64 .ptr .align 1 _Z19find_closest_pointsP6float3iPii_param_2,
	.param .u32 _Z19find_closest_pointsP6float3iPii_param_3
)
{
	.reg .pred 	%p<25>;
	.reg .b32 	%r<59>;
	.reg .b32 	%f<147>;
	.reg .b64 	%rd<27>;

	ld.param.u64 	%rd12, [_Z19find_closest_pointsP6float3iPii_param_0];
	ld.param.u32 	%r31, [_Z19find_closest_pointsP6float3iPii_param_1];
	ld.param.u64 	%rd11, [_Z19find_closest_pointsP6float3iPii_param_2];
	ld.param.u32 	%r32, [_Z19find_closest_pointsP6float3iPii_param_3];
	cvta.to.global.u64 	%rd1, %rd12;
	mov.u32 	%r33, %tid.x;
	mov.u32 	%r34, %ctaid.x;
	mad.lo.s32 	%r1, %r32, %r34, %r33;
	setp.ge.s32 	%p1, %r1, %r31;
	@%p1 bra 	$L__BB0_40;
	cvta.to.global.u64 	%rd13, %rd11;
	mul.wide.s32 	%rd14, %r1, 12;
	add.s64 	%rd15, %rd1, %rd14;
	ld.global.f32 	%f1, [%rd15];
	ld.global.f32 	%f2, [%rd15+4];
	ld.global.f32 	%f3, [%rd15+8];
	setp.lt.s32 	%p2, %r1, 1;
	mul.wide.s32 	%rd16, %r1, 4;
	add.s64 	%rd2, %rd13, %rd16;
	mov.b32 	%r52, 0;
	mov.f32 	%f128, 0f7F7FFFFF;
	@%p2 bra 	$L__BB0_18;
	min.s32 	%r38, %r1, %r31;
	max.s32 	%r2, %r38, 1;
	and.b32  	%r3, %r2, 3;
	setp.lt.s32 	%p3, %r38, 4;
	mov.f32 	%f128, 0f7F7FFFFF;
	mov.b32 	%r52, 0;
	@%p3 bra 	$L__BB0_13;
	and.b32  	%r52, %r2, 2147483644;
	mov.f32 	%f128, 0f7F7FFFFF;
	mov.b32 	%r47, 0;
$L__BB0_4:
	mul.wide.u32 	%rd17, %r47, 12;
	add.s64 	%rd3, %rd1, %rd17;
	ld.global.f32 	%f39, [%rd3];
	ld.global.f32 	%f40, [%rd3+4];
	ld.global.f32 	%f41, [%rd3+8];
	sub.f32 	%f42, %f1, %f39;
	sub.f32 	%f43, %f2, %f40;
	mul.f32 	%f44, %f43, %f43;
	fma.rn.f32 	%f45, %f42, %f42, %f44;
	sub.f32 	%f46, %f3, %f41;
	fma.rn.f32 	%f5, %f46, %f46, %f45;
	setp.geu.f32 	%p4, %f5, %f128;
	@%p4 bra 	$L__BB0_6;
	st.global.u32 	[%rd2], %r47;
	mov.f32 	%f128, %f5;
$L__BB0_6:
	ld.global.f32 	%f47, [%rd3+12];
	ld.global.f32 	%f48, [%rd3+16];
	ld.global.f32 	%f49, [%rd3+20];
	sub.f32 	%f50, %f1, %f47;
	sub.f32 	%f51, %f2, %f48;
	mul.f32 	%f52, %f51, %f51;
	fma.rn.f32 	%f53, %f50, %f50, %f52;
	sub.f32 	%f54, %f3, %f49;
	fma.rn.f32 	%f7, %f54, %f54, %f53;
	setp.geu.f32 	%p5, %f7, %f128;
	@%p5 bra 	$L__BB0_8;
	add.s32 	%r40, %r47, 1;
	st.global.u32 	[%rd2], %r40;
	mov.f32 	%f128, %f7;
$L__BB0_8:
	ld.global.f32 	%f55, [%rd3+24];
	ld.global.f32 	%f56, [%rd3+28];
	ld.global.f32 	%f57, [%rd3+32];
	sub.f32 	%f58, %f1, %f55;
	sub.f32 	%f59, %f2, %f56;
	mul.f32 	%f60, %f59, %f59;
	fma.rn.f32 	%f61, %f58, %f58, %f60;
	sub.f32 	%f62, %f3, %f57;
	fma.rn.f32 	%f9, %f62, %f62, %f61;
	setp.geu.f32 	%p6, %f9, %f128;
	@%p6 bra 	$L__BB0_10;
	add.s32 	%r41, %r47, 2;
	st.global.u32 	[%rd2], %r41;
	mov.f32 	%f128, %f9;
$L__BB0_10:
	ld.global.f32 	%f63, [%rd3+36];
	ld.global.f32 	%f64, [%rd3+40];
	ld.global.f32 	%f65, [%rd3+44];
	sub.f32 	%f66, %f1, %f63;
	sub.f32 	%f67, %f2, %f64;
	mul.f32 	%f68, %f67, %f67;
	fma.rn.f32 	%f69, %f66, %f66, %f68;
	sub.f32 	%f70, %f3, %f65;
	fma.rn.f32 	%f11, %f70, %f70, %f69;
	setp.geu.f32 	%p7, %f11, %f128;
	@%p7 bra 	$L__BB0_12;
	add.s32 	%r42, %r47, 3;
	st.global.u32 	[%rd2], %r42;
	mov.f32 	%f128, %f11;
$L__BB0_12:
	add.s32 	%r47, %r47, 4;
	setp.ne.s32 	%p8, %r47, %r52;
	@%p8 bra 	$L__BB0_4;
$L__BB0_13:
	setp.eq.s32 	%p9, %r3, 0;
	@%p9 bra 	$L__BB0_18;
	mul.wide.u32 	%rd18, %r52, 12;
	add.s64 	%rd19, %rd18, %rd1;
	add.s64 	%rd25, %rd19, 8;
	neg.s32 	%r50, %r3;
$L__BB0_15:
	.pragma "nounroll";
	ld.global.f32 	%f71, [%rd25+-8];
	ld.global.f32 	%f72, [%rd25+-4];
	ld.global.f32 	%f73, [%rd25];
	sub.f32 	%f74, %f1, %f71;
	sub.f32 	%f75, %f2, %f72;
	mul.f32 	%f76, %f75, %f75;
	fma.rn.f32 	%f77, %f74, %f74, %f76;
	sub.f32 	%f78, %f3, %f73;
	fma.rn.f32 	%f16, %f78, %f78, %f77;
	setp.geu.f32 	%p10, %f16, %f128;
	@%p10 bra 	$L__BB0_17;
	st.global.u32 	[%rd2], %r52;
	mov.f32 	%f128, %f16;
$L__BB0_17:
	add.s32 	%r52, %r52, 1;
	add.s64 	%rd25, %rd25, 12;
	add.s32 	%r50, %r50, 1;
	setp.ne.s32 	%p11, %r50, 0;
	@%p11 bra 	$L__BB0_15;
$L__BB0_18:
	setp.ge.s32 	%p12, %r52, %r31;
	@%p12 bra 	$L__BB0_23;
	setp.eq.s32 	%p13, %r1, %r52;
	@%p13 bra 	$L__BB0_22;
	mul.wide.u32 	%rd20, %r52, 12;
	add.s64 	%rd21, %rd1, %rd20;
	ld.global.f32 	%f79, [%rd21];
	ld.global.f32 	%f80, [%rd21+4];
	ld.global.f32 	%f81, [%rd21+8];
	sub.f32 	%f82, %f1, %f79;
	sub.f32 	%f83, %f2, %f80;
	mul.f32 	%f84, %f83, %f83;
	fma.rn.f32 	%f85, %f82, %f82, %f84;
	sub.f32 	%f86, %f3, %f81;
	fma.rn.f32 	%f19, %f86, %f86, %f85;
	setp.geu.f32 	%p14, %f19, %f128;
	@%p14 bra 	$L__BB0_22;
	st.global.u32 	[%rd2], %r52;
	mov.f32 	%f128, %f19;
$L__BB0_22:
	add.s32 	%r52, %r52, 1;
$L__BB0_23:
	setp.ge.s32 	%p15, %r52, %r31;
	@%p15 bra 	$L__BB0_40;
	sub.s32 	%r43, %r31, %r52;
	and.b32  	%r17, %r43, 3;
	setp.eq.s32 	%p16, %r17, 0;
	mov.u32 	%r56, %r52;
	@%p16 bra 	$L__BB0_29;
	mul.wide.u32 	%rd22, %r52, 12;
	add.s64 	%rd23, %rd22, %rd1;
	add.s64 	%rd26, %rd23, 8;
	neg.s32 	%r54, %r17;
	mov.u32 	%r56, %r52;
$L__BB0_26:
	.pragma "nounroll";
	ld.global.f32 	%f87, [%rd26+-8];
	ld.global.f32 	%f88, [%rd26+-4];
	ld.global.f32 	%f89, [%rd26];
	sub.f32 	%f90, %f1, %f87;
	sub.f32 	%f91, %f2, %f88;
	mul.f32 	%f92, %f91, %f91;
	fma.rn.f32 	%f93, %f90, %f90, %f92;
	sub.f32 	%f94, %f3, %f89;
	fma.rn.f32 	%f23, %f94, %f94, %f93;
	setp.geu.f32 	%p17, %f23, %f128;
	@%p17 bra 	$L__BB0_28;
	st.global.u32 	[%rd2], %r56;
	mov.f32 	%f128, %f23;
$L__BB0_28:
	add.s32 	%r56, %r56, 1;
	add.s64 	%rd26, %rd26, 12;
	add.s32 	%r54, %r54, 1;
	setp.ne.s32 	%p18, %r54, 0;
	@%p18 bra 	$L__BB0_26;
$L__BB0_29:
	sub.s32 	%r44, %r52, %r31;
	setp.gt.u32 	%p19, %r44, -4;
	@%p19 bra 	$L__BB0_40;
	sub.s32 	%r58, %r56, %r31;
	add.s32 	%r57, %r56, 1;
$L__BB0_31:
	add.s32 	%r28, %r57, -1;
	mul.wide.u32 	%rd24, %r28, 12;
	add.s64 	%rd10, %rd1, %rd24;
	ld.global.f32 	%f95, [%rd10];
	ld.global.f32 	%f96, [%rd10+4];
	ld.global.f32 	%f97, [%rd10+8];
	sub.f32 	%f98, %f1, %f95;
	sub.f32 	%f99, %f2, %f96;
	mul.f32 	%f100, %f99, %f99;
	fma.rn.f32 	%f101, %f98, %f98, %f100;
	sub.f32 	%f102, %f3, %f97;
	fma.rn.f32 	%f27, %f102, %f102, %f101;
	setp.geu.f32 	%p20, %f27, %f128;
	@%p20 bra 	$L__BB0_33;
	st.global.u32 	[%rd2], %r28;
	mov.f32 	%f128, %f27;
$L__BB0_33:
	ld.global.f32 	%f103, [%rd10+12];
	ld.global.f32 	%f104, [%rd10+16];
	ld.global.f32 	%f105, [%rd10+20];
	sub.f32 	%f106, %f1, %f103;
	sub.f32 	%f107, %f2, %f104;
	mul.f32 	%f108, %f107, %f107;
	fma.rn.f32 	%f109, %f106, %f106, %f108;
	sub.f32 	%f110, %f3, %f105;
	fma.rn.f32 	%f29, %f110, %f110, %f109;
	setp.geu.f32 	%p21, %f29, %f128;
	@%p21 bra 	$L__BB0_35;
	st.global.u32 	[%rd2], %r57;
	mov.f32 	%f128, %f29;
$L__BB0_35:
	ld.global.f32 	%f111, [%rd10+24];
	ld.global.f32 	%f112, [%rd10+28];
	ld.global.f32 	%f113, [%rd10+32];
	sub.f32 	%f114, %f1, %f111;
	sub.f32 	%f115, %f2, %f112;
	mul.f32 	%f116, %f115, %f115;
	fma.rn.f32 	%f117, %f114, %f114, %f116;
	sub.f32 	%f118, %f3, %f113;
	fma.rn.f32 	%f31, %f118, %f118, %f117;
	setp.geu.f32 	%p22, %f31, %f128;
	@%p22 bra 	$L__BB0_37;
	add.s32 	%r45, %r57, 1;
	st.global.u32 	[%rd2], %r45;
	mov.f32 	%f128, %f31;
$L__BB0_37:
	ld.global.f32 	%f119, [%rd10+36];
	ld.global.f32 	%f120, [%rd10+40];
	ld.global.f32 	%f121, [%rd10+44];
	sub.f32 	%f122, %f1, %f119;
	sub.f32 	%f123, %f2, %f120;
	mul.f32 	%f124, %f123, %f123;
	fma.rn.f32 	%f125, %f122, %f122, %f124;
	sub.f32 	%f126, %f3, %f121;
	fma.rn.f32 	%f33, %f126, %f126, %f125;
	setp.geu.f32 	%p23, %f33, %f128;
	@%p23 bra 	$L__BB0_39;
	add.s32 	%r46, %r57, 2;
	st.global.u32 	[%rd2], %r46;
	mov.f32 	%f128, %f33;
$L__BB0_39:
	add.s32 	%r58, %r58, 4;
	add.s32 	%r57, %r57, 4;
	setp.ne.s32 	%p24, %r58, 0;
	@%p24 bra 	$L__BB0_31;
$L__BB0_40:
	ret;

}


// ===== COMPILED SASS (sm_100) =====

	.target	sm_100

	.elftype	@"ET_EXEC"


//--------------------- .note.nv.tkinfo           --------------------------
	.section	.note.nv.tkinfo,"",@"SHT_NOTE"
	.sectionflags	@"SHF_NOTE_NV_TKINFO"
	.tkinfo
        /*0018*/ 	.word	0x00000002
        /*0030*/ 	.string	""
        /*0030*/ 	.string	"ptxas"
        /*0030*/ 	.string	"Cuda compilation tools, release 13.0, V13.0.88"
        /*0030*/ 	.string	"Build cuda_13.0.r13.0/compiler.36424714_0"
        /*0030*/ 	.string	"-arch sm_100 -m 64 "



//--------------------- .note.nv.cuinfo           --------------------------
	.section	.note.nv.cuinfo,"",@"SHT_NOTE"
	.sectionflags	@"SHF_NOTE_NV_CUINFO"
        /*0018*/ 	.short	0x0002
        /*001a*/ 	.short	0x0064
        /*001c*/ 	.short	0x0082
	.zero		2


//--------------------- .nv.info                  --------------------------
	.section	.nv.info,"",@"SHT_CUDA_INFO"
	.align	4


	//----- nvinfo : EIATTR_REGCOUNT
	.align		4
        /*0000*/ 	.byte	0x04, 0x2f
        /*0002*/ 	.short	(.L_1 - .L_0)
	.align		4
.L_0:
        /*0004*/ 	.word	index@(_Z19find_closest_pointsP6float3iPii)
        /*0008*/ 	.word	0x0000001a


	//----- nvinfo : EIATTR_FRAME_SIZE
	.align		4
.L_1:
        /*000c*/ 	.byte	0x04, 0x11
        /*000e*/ 	.short	(.L_3 - .L_2)
	.align		4
.L_2:
        /*0010*/ 	.word	index@(_Z19find_closest_pointsP6float3iPii)
        /*0014*/ 	.word	0x00000000


	//----- nvinfo : EIATTR_MIN_STACK_SIZE
	.align		4
.L_3:
        /*0018*/ 	.byte	0x04, 0x12
        /*001a*/ 	.short	(.L_5 - .L_4)
	.align		4
.L_4:
        /*001c*/ 	.word	index@(_Z19find_closest_pointsP6float3iPii)
        /*0020*/ 	.word	0x00000000
.L_5:


//--------------------- .nv.compat                --------------------------
	.section	.nv.compat,"",@"SHT_CUDA_COMPAT_INFO"
	.align	4
        /*0000*/ 	.byte	0x02, 0x09, 0x00, 0x00, 0x02, 0x02, 0x01, 0x00, 0x02, 0x05, 0x05, 0x00, 0x03, 0x07, 0x01, 0x01
        /*0010*/ 	.byte	0x02, 0x03, 0x00, 0x00, 0x02, 0x06, 0x01, 0x00, 0x04, 0x0b, 0x08, 0x00, 0x09, 0x00, 0x00, 0x00
        /*0020*/ 	.byte	0x00, 0x00, 0x00, 0x00


//--------------------- .nv.info._Z19find_closest_pointsP6float3iPii --------------------------
	.section	.nv.info._Z19find_closest_pointsP6float3iPii,"",@"SHT_CUDA_INFO"
	.sectionflags	@""
	.align	4


	//----- nvinfo : EIATTR_CUDA_API_VERSION
	.align		4
        /*0000*/ 	.byte	0x04, 0x37
        /*0002*/ 	.short	(.L_7 - .L_6)
.L_6:
        /*0004*/ 	.word	0x00000082


	//----- nvinfo : EIATTR_KPARAM_INFO
	.align		4
.L_7:
        /*0008*/ 	.byte	0x04, 0x17
        /*000a*/ 	.short	(.L_9 - .L_8)
.L_8:
        /*000c*/ 	.word	0x00000000
        /*0010*/ 	.short	0x0003
        /*0012*/ 	.short	0x0018
        /*0014*/ 	.byte	0x00, 0xf0, 0x11, 0x00


	//----- nvinfo : EIATTR_KPARAM_INFO
	.align		4
.L_9:
        /*0018*/ 	.byte	0x04, 0x17
        /*001a*/ 	.short	(.L_11 - .L_10)
.L_10:
        /*001c*/ 	.word	0x00000000
        /*0020*/ 	.short	0x0002
        /*0022*/ 	.short	0x0010
        /*0024*/ 	.byte	0x00, 0xf5, 0x21, 0x00


	//----- nvinfo : EIATTR_KPARAM_INFO
	.align		4
.L_11:
        /*0028*/ 	.byte	0x04, 0x17
        /*002a*/ 	.short	(.L_13 - .L_12)
.L_12:
        /*002c*/ 	.word	0x00000000
        /*0030*/ 	.short	0x0001
        /*0032*/ 	.short	0x0008
        /*0034*/ 	.byte	0x00, 0xf0, 0x11, 0x00


	//----- nvinfo : EIATTR_KPARAM_INFO
	.align		4
.L_13:
        /*0038*/ 	.byte	0x04, 0x17
        /*003a*/ 	.short	(.L_15 - .L_14)
.L_14:
        /*003c*/ 	.word	0x00000000
        /*0040*/ 	.short	0x0000
        /*0042*/ 	.short	0x0000
        /*0044*/ 	.byte	0x00, 0xf5, 0x21, 0x00


	//----- nvinfo : EIATTR_SPARSE_MMA_MASK
	.align		4
.L_15:
        /*0048*/ 	.byte	0x03, 0x50
        /*004a*/ 	.short	0x0000


	//----- nvinfo : EIATTR_MAXREG_COUNT
	.align		4
        /*004c*/ 	.byte	0x03, 0x1b
        /*004e*/ 	.short	0x00ff


	//----- nvinfo : EIATTR_MERCURY_ISA_VERSION
	.align		4
        /*0050*/ 	.byte	0x03, 0x5f
        /*0052*/ 	.short	0x0101


	//----- nvinfo : EIATTR_VRC_CTA_INIT_COUNT
	.align		4
        /*0054*/ 	.byte	0x02, 0x4a
	.zero		1
	.zero		1


	//----- nvinfo : EIATTR_EXIT_INSTR_OFFSETS
	.align		4
        /*0058*/ 	.byte	0x04, 0x1c
        /*005a*/ 	.short	(.L_17 - .L_16)


	//   ....[0]....
.L_16:
        /*005c*/ 	.word	0x00000070


	//   ....[1]....
        /*0060*/ 	.word	0x000008d0


	//   ....[2]....
        /*0064*/ 	.word	0x00000af0


	//   ....[3]....
        /*0068*/ 	.word	0x00000eb0


	//----- nvinfo : EIATTR_CRS_STACK_SIZE
	.align		4
.L_17:
        /*006c*/ 	.byte	0x04, 0x1e
        /*006e*/ 	.short	(.L_19 - .L_18)
.L_18:
        /*0070*/ 	.word	0x00000000


	//----- nvinfo : EIATTR_CBANK_PARAM_SIZE
	.align		4
.L_19:
        /*0074*/ 	.byte	0x03, 0x19
        /*0076*/ 	.short	0x001c


	//----- nvinfo : EIATTR_PARAM_CBANK
	.align		4
        /*0078*/ 	.byte	0x04, 0x0a
        /*007a*/ 	.short	(.L_21 - .L_20)
	.align		4
.L_20:
        /*007c*/ 	.word	index@(.nv.constant0._Z19find_closest_pointsP6float3iPii)
        /*0080*/ 	.short	0x0380
        /*0082*/ 	.short	0x001c


	//----- nvinfo : EIATTR_SW_WAR
	.align		4
.L_21:
        /*0084*/ 	.byte	0x04, 0x36
        /*0086*/ 	.short	(.L_23 - .L_22)
.L_22:
        /*0088*/ 	.word	0x00000008
.L_23:


//--------------------- .nv.callgraph             --------------------------
	.section	.nv.callgraph,"",@"SHT_CUDA_CALLGRAPH"
	.align	4
	.sectionentsize	8
	.align		4
        /*0000*/ 	.word	0x00000000
	.align		4
        /*0004*/ 	.word	0xffffffff
	.align		4
        /*0008*/ 	.word	0x00000000
	.align		4
        /*000c*/ 	.word	0xfffffffe
	.align		4
        /*0010*/ 	.word	0x00000000
	.align		4
        /*0014*/ 	.word	0xfffffffd
	.align		4
        /*0018*/ 	.word	0x00000000
	.align		4
        /*001c*/ 	.word	0xfffffffc


//--------------------- .text._Z19find_closest_pointsP6float3iPii --------------------------
	.section	.text._Z19find_closest_pointsP6float3iPii,"ax",@progbits
	.align	128
        .global         _Z19find_closest_pointsP6float3iPii
        .type           _Z19find_closest_pointsP6float3iPii,@function
        .size           _Z19find_closest_pointsP6float3iPii,(.L_x_15 - _Z19find_closest_pointsP6float3iPii)
        .other          _Z19find_closest_pointsP6float3iPii,@"STO_CUDA_ENTRY STV_DEFAULT"
_Z19find_closest_pointsP6float3iPii:
.text._Z19find_closest_pointsP6float3iPii:
[----:B------:R-:W-:Y:S01]  /*0000*/  LDC R1, c[0x0][0x37c] ;  /* 0x0000df00ff017b82 */ /* 0x000fe20000000800 */
[----:B------:R-:W0:Y:S07]  /*0010*/  S2R R12, SR_TID.X ;  /* 0x00000000000c7919 */ /* 0x000e2e0000002100 */
[----:B------:R-:W0:Y:S01]  /*0020*/  S2UR UR4, SR_CTAID.X ;  /* 0x00000000000479c3 */ /* 0x000e220000002500 */
[----:B------:R-:W1:Y:S07]  /*0030*/  LDCU UR6, c[0x0][0x388] ;  /* 0x00007100ff0677ac */ /* 0x000e6e0008000800 */
[----:B------:R-:W0:Y:S02]  /*0040*/  LDC R3, c[0x0][0x398] ;  /* 0x0000e600ff037b82 */ /* 0x000e240000000800 */
[----:B0-----:R-:W-:-:S05]  /*0050*/  IMAD R12, R3, UR4, R12 ;  /* 0x00000004030c7c24 */ /* 0x001fca000f8e020c */
[----:B-1----:R-:W-:-:S13]  /*0060*/  ISETP.GE.AND P0, PT, R12, UR6, PT ;  /* 0x000000060c007c0c */ /* 0x002fda000bf06270 */
[----:B------:R-:W-:Y:S05]  /*0070*/  @P0 EXIT ;  /* 0x000000000000094d */ /* 0x000fea0003800000 */
[----:B------:R-:W0:Y:S01]  /*0080*/  LDCU.64 UR8, c[0x0][0x380] ;  /* 0x00007000ff0877ac */ /* 0x000e220008000a00 */
[----:B------:R-:W1:Y:S01]  /*0090*/  LDC.64 R2, c[0x0][0x390] ;  /* 0x0000e400ff027b82 */ /* 0x000e620000000a00 */
[----:B------:R-:W2:Y:S01]  /*00a0*/  LDCU.64 UR4, c[0x0][0x358] ;  /* 0x00006b00ff0477ac */ /* 0x000ea20008000a00 */
[----:B0-----:R-:W-:Y:S02]  /*00b0*/  MOV R8, UR8 ;  /* 0x0000000800087c02 */ /* 0x001fe40008000f00 */
[----:B------:R-:W-:-:S03]  /*00c0*/  MOV R9, UR9 ;  /* 0x0000000900097c02 */ /* 0x000fc60008000f00 */
[----:B------:R-:W-:-:S05]  /*00d0*/  IMAD.WIDE R10, R12, 0xc, R8 ;  /* 0x0000000c0c0a7825 */ /* 0x000fca00078e0208 */
[----:B--2---:R0:W5:Y:S04]  /*00e0*/  LDG.E R0, desc[UR4][R10.64] ;  /* 0x000000040a007981 */ /* 0x004168000c1e1900 */
[----:B------:R0:W5:Y:S04]  /*00f0*/  LDG.E R4, desc[UR4][R10.64+0x4] ;  /* 0x000004040a047981 */ /* 0x000168000c1e1900 */
[----:B------:R0:W5:Y:S01]  /*0100*/  LDG.E R6, desc[UR4][R10.64+0x8] ;  /* 0x000008040a067981 */ /* 0x000162000c1e1900 */
[C---:B------:R-:W-:Y:S01]  /*0110*/  ISETP.GE.AND P0, PT, R12.reuse, 0x1, PT ;  /* 0x000000010c00780c */ /* 0x040fe20003f06270 */
[----:B------:R-:W-:Y:S01]  /*0120*/  BSSY.RECONVERGENT B0, `(.L_x_0) ;  /* 0x0000061000007945 */ /* 0x000fe20003800200 */
[----:B------:R-:W-:Y:S01]  /*0130*/  HFMA2 R7, -RZ, RZ, 0, 0 ;  /* 0x00000000ff077431 */ /* 0x000fe200000001ff */
[----:B------:R-:W-:Y:S01]  /*0140*/  MOV R5, 0x7f7fffff ;  /* 0x7f7fffff00057802 */ /* 0x000fe20000000f00 */
[----:B-1----:R-:W-:-:S09]  /*0150*/  IMAD.WIDE R2, R12, 0x4, R2 ;  /* 0x000000040c027825 */ /* 0x002fd200078e0202 */
[----:B0-----:R-:W-:Y:S05]  /*0160*/  @!P0 BRA `(.L_x_1) ;  /* 0x0000000400708947 */ /* 0x001fea0003800000 */
[----:B------:R-:W-:Y:S01]  /*0170*/  VIMNMX R5, PT, PT, R12, UR6, PT ;  /* 0x000000060c057c48 */ /* 0x000fe2000bfe0100 */
[----:B------:R-:W-:Y:S01]  /*0180*/  BSSY.RECONVERGENT B1, `(.L_x_2) ;  /* 0x0000043000017945 */ /* 0x000fe20003800200 */
[----:B------:R-:W-:Y:S02]  /*0190*/  MOV R7, RZ ;  /* 0x000000ff00077202 */ /* 0x000fe40000000f00 */
[C---:B------:R-:W-:Y:S02]  /*01a0*/  ISETP.GE.AND P1, PT, R5.reuse, 0x4, PT ;  /* 0x000000040500780c */ /* 0x040fe40003f26270 */
[----:B------:R-:W-:Y:S02]  /*01b0*/  VIMNMX R10, PT, PT, R5, 0x1, !PT ;  /* 0x00000001050a7848 */ /* 0x000fe40007fe0100 */
[----:B------:R-:W-:Y:S02]  /*01c0*/  MOV R5, 0x7f7fffff ;  /* 0x7f7fffff00057802 */ /* 0x000fe40000000f00 */
[----:B------:R-:W-:-:S04]  /*01d0*/  LOP3.LUT R13, R10, 0x3, RZ, 0xc0, !PT ;  /* 0x000000030a0d7812 */ /* 0x000fc800078ec0ff */
[----:B------:R-:W-:-:S03]  /*01e0*/  ISETP.NE.AND P0, PT, R13, RZ, PT ;  /* 0x000000ff0d00720c */ /* 0x000fc60003f05270 */
[----:B------:R-:W-:Y:S10]  /*01f0*/  @!P1 BRA `(.L_x_3) ;  /* 0x0000000000ec9947 */ /* 0x000ff40003800000 */
[----:B------:R-:W0:Y:S01]  /*0200*/  LDC.64 R8, c[0x0][0x380] ;  /* 0x0000e000ff087b82 */ /* 0x000e220000000a00 */
[----:B------:R-:W-:Y:S01]  /*0210*/  HFMA2 R15, -RZ, RZ, 0, 0 ;  /* 0x00000000ff0f7431 */ /* 0x000fe200000001ff */
[----:B------:R-:W-:Y:S02]  /*0220*/  LOP3.LUT R7, R10, 0x7ffffffc, RZ, 0xc0, !PT ;  /* 0x7ffffffc0a077812 */ /* 0x000fe400078ec0ff */
[----:B------:R-:W-:-:S07]  /*0230*/  MOV R5, 0x7f7fffff ;  /* 0x7f7fffff00057802 */ /* 0x000fce0000000f00 */
.L_x_4:
[----:B0-----:R-:W-:-:S05]  /*0240*/  IMAD.WIDE.U32 R10, R15, 0xc, R8 ;  /* 0x0000000c0f0a7825 */ /* 0x001fca00078e0008 */
[----:B------:R-:W2:Y:S04]  /*0250*/  LDG.E R19, desc[UR4][R10.64+0x4] ;  /* 0x000004040a137981 */ /* 0x000ea8000c1e1900 */
[----:B------:R-:W3:Y:S04]  /*0260*/  LDG.E R17, desc[UR4][R10.64] ;  /* 0x000000040a117981 */ /* 0x000ee8000c1e1900 */
[----:B------:R-:W4:Y:S01]  /*0270*/  LDG.E R21, desc[UR4][R10.64+0x8] ;  /* 0x000008040a157981 */ /* 0x000f22000c1e1900 */
[----:B--2--5:R-:W-:Y:S01]  /*0280*/  FADD R19, R4, -R19 ;  /* 0x8000001304137221 */ /* 0x024fe20000000000 */
[----:B---3--:R-:W-:-:S03]  /*0290*/  FADD R17, R0, -R17 ;  /* 0x8000001100117221 */ /* 0x008fc60000000000 */
[----:B------:R-:W-:Y:S01]  /*02a0*/  FMUL R14, R19, R19 ;  /* 0x00000013130e7220 */ /* 0x000fe20000400000 */
[----:B----4-:R-:W-:-:S03]  /*02b0*/  FADD R21, R6, -R21 ;  /* 0x8000001506157221 */ /* 0x010fc60000000000 */
[----:B------:R-:W-:-:S04]  /*02c0*/  FFMA R14, R17, R17, R14 ;  /* 0x00000011110e7223 */ /* 0x000fc8000000000e */
[----:B------:R-:W-:-:S05]  /*02d0*/  FFMA R16, R21, R21, R14 ;  /* 0x0000001515107223 */ /* 0x000fca000000000e */
[----:B------:R-:W-:-:S13]  /*02e0*/  FSETP.GEU.AND P1, PT, R16, R5, PT ;  /* 0x000000051000720b */ /* 0x000fda0003f2e000 */
[----:B------:R-:W-:Y:S04]  /*02f0*/  @!P1 STG.E desc[UR4][R2.64], R15 ;  /* 0x0000000f02009986 */ /* 0x000fe8000c101904 */
[----:B------:R-:W2:Y:S04]  /*0300*/  LDG.E R19, desc[UR4][R10.64+0x10] ;  /* 0x000010040a137981 */ /* 0x000ea8000c1e1900 */
[----:B------:R-:W3:Y:S04]  /*0310*/  LDG.E R17, desc[UR4][R10.64+0xc] ;  /* 0x00000c040a117981 */ /* 0x000ee8000c1e1900 */
[----:B------:R-:W4:Y:S01]  /*0320*/  LDG.E R21, desc[UR4][R10.64+0x14] ;  /* 0x000014040a157981 */ /* 0x000f22000c1e1900 */
[----:B------:R-:W-:Y:S01]  /*0330*/  @!P1 MOV R5, R16 ;  /* 0x0000001000059202 */ /* 0x000fe20000000f00 */
[----:B--2---:R-:W-:Y:S01]  /*0340*/  FADD R19, R4, -R19 ;  /* 0x8000001304137221 */ /* 0x004fe20000000000 */
[----:B---3--:R-:W-:-:S03]  /*0350*/  FADD R17, R0, -R17 ;  /* 0x8000001100117221 */ /* 0x008fc60000000000 */
[----:B------:R-:W-:Y:S01]  /*0360*/  FMUL R14, R19, R19 ;  /* 0x00000013130e7220 */ /* 0x000fe20000400000 */
[----:B----4-:R-:W-:-:S03]  /*0370*/  FADD R21, R6, -R21 ;  /* 0x8000001506157221 */ /* 0x010fc60000000000 */
[----:B------:R-:W-:-:S04]  /*0380*/  FFMA R14, R17, R17, R14 ;  /* 0x00000011110e7223 */ /* 0x000fc8000000000e */
[----:B------:R-:W-:-:S05]  /*0390*/  FFMA R18, R21, R21, R14 ;  /* 0x0000001515127223 */ /* 0x000fca000000000e */
[----:B------:R-:W-:-:S13]  /*03a0*/  FSETP.GEU.AND P1, PT, R18, R5, PT ;  /* 0x000000051200720b */ /* 0x000fda0003f2e000 */
[----:B------:R-:W-:-:S05]  /*03b0*/  @!P1 IADD3 R17, PT, PT, R15, 0x1, RZ ;  /* 0x000000010f119810 */ /* 0x000fca0007ffe0ff */
[----:B------:R0:W-:Y:S04]  /*03c0*/  @!P1 STG.E desc[UR4][R2.64], R17 ;  /* 0x0000001102009986 */ /* 0x0001e8000c101904 */
        /* <DEDUP_REMOVED lines=11> */
[----:B0-----:R-:W-:-:S05]  /*0480*/  @!P1 IADD3 R17, PT, PT, R15, 0x2, RZ ;  /* 0x000000020f119810 */ /* 0x001fca0007ffe0ff */
        /* <DEDUP_REMOVED lines=12> */
[C---:B0-----:R-:W-:Y:S02]  /*0550*/  @!P1 IADD3 R17, PT, PT, R15.reuse, 0x3, RZ ;  /* 0x000000030f119810 */ /* 0x041fe40007ffe0ff */
[----:B------:R-:W-:Y:S02]  /*0560*/  IADD3 R15, PT, PT, R15, 0x4, RZ ;  /* 0x000000040f0f7810 */ /* 0x000fe40007ffe0ff */
[----:B------:R-:W-:Y:S01]  /*0570*/  @!P1 MOV R5, R14 ;  /* 0x0000000e00059202 */ /* 0x000fe20000000f00 */
[----:B------:R1:W-:Y:S01]  /*0580*/  @!P1 STG.E desc[UR4][R2.64], R17 ;  /* 0x0000001102009986 */ /* 0x0003e2000c101904 */
[----:B------:R-:W-:-:S13]  /*0590*/  ISETP.NE.AND P2, PT, R15, R7, PT ;  /* 0x000000070f00720c */ /* 0x000fda0003f45270 */
[----:B-1----:R-:W-:Y:S05]  /*05a0*/  @P2 BRA `(.L_x_4) ;  /* 0xfffffffc00242947 */ /* 0x002fea000383ffff */
.L_x_3:
[----:B------:R-:W-:Y:S05]  /*05b0*/  BSYNC.RECONVERGENT B1 ;  /* 0x0000000000017941 */ /* 0x000fea0003800200 */
.L_x_2:
[----:B------:R-:W-:Y:S05]  /*05c0*/  @!P0 BRA `(.L_x_1) ;  /* 0x0000000000588947 */ /* 0x000fea0003800000 */
[----:B------:R-:W-:Y:S01]  /*05d0*/  IMAD.WIDE.U32 R8, R7, 0xc, R8 ;  /* 0x0000000c07087825 */ /* 0x000fe200078e0008 */
[----:B------:R-:W-:Y:S02]  /*05e0*/  IADD3 R13, PT, PT, -R13, RZ, RZ ;  /* 0x000000ff0d0d7210 */ /* 0x000fe40007ffe1ff */
[----:B------:R-:W-:-:S04]  /*05f0*/  IADD3 R8, P0, PT, R8, 0x8, RZ ;  /* 0x0000000808087810 */ /* 0x000fc80007f1e0ff */
[----:B------:R-:W-:-:S09]  /*0600*/  IADD3.X R9, PT, PT, RZ, R9, RZ, P0, !PT ;  /* 0x00000009ff097210 */ /* 0x000fd200007fe4ff */
.L_x_5:
[----:B------:R-:W2:Y:S04]  /*0610*/  LDG.E R15, desc[UR4][R8.64+-0x4] ;  /* 0xfffffc04080f7981 */ /* 0x000ea8000c1e1900 */
[----:B------:R-:W3:Y:S04]  /*0620*/  LDG.E R11, desc[UR4][R8.64+-0x8] ;  /* 0xfffff804080b7981 */ /* 0x000ee8000c1e1900 */
[----:B------:R0:W4:Y:S01]  /*0630*/  LDG.E R17, desc[UR4][R8.64] ;  /* 0x0000000408117981 */ /* 0x000122000c1e1900 */
[----:B------:R-:W-:-:S04]  /*0640*/  IADD3 R13, PT, PT, R13, 0x1, RZ ;  /* 0x000000010d0d7810 */ /* 0x000fc80007ffe0ff */
[----:B------:R-:W-:Y:S02]  /*0650*/  ISETP.NE.AND P2, PT, R13, RZ, PT ;  /* 0x000000ff0d00720c */ /* 0x000fe40003f45270 */
[----:B0-----:R-:W-:-:S04]  /*0660*/  IADD3 R8, P1, PT, R8, 0xc, RZ ;  /* 0x0000000c08087810 */ /* 0x001fc80007f3e0ff */
[----:B------:R-:W-:Y:S01]  /*0670*/  IADD3.X R9, PT, PT, RZ, R9, RZ, P1, !PT ;  /* 0x00000009ff097210 */ /* 0x000fe20000ffe4ff */
[----:B--2--5:R-:W-:Y:S01]  /*0680*/  FADD R15, R4, -R15 ;  /* 0x8000000f040f7221 */ /* 0x024fe20000000000 */
[----:B---3--:R-:W-:-:S03]  /*0690*/  FADD R11, R0, -R11 ;  /* 0x8000000b000b7221 */ /* 0x008fc60000000000 */
[----:B------:R-:W-:Y:S01]  /*06a0*/  FMUL R10, R15, R15 ;  /* 0x0000000f0f0a7220 */ /* 0x000fe20000400000 */
[----:B----4-:R-:W-:-:S03]  /*06b0*/  FADD R17, R6, -R17 ;  /* 0x8000001106117221 */ /* 0x010fc60000000000 */
[----:B------:R-:W-:-:S04]  /*06c0*/  FFMA R10, R11, R11, R10 ;  /* 0x0000000b0b0a7223 */ /* 0x000fc8000000000a */
[----:B------:R-:W-:-:S05]  /*06d0*/  FFMA R10, R17, R17, R10 ;  /* 0x00000011110a7223 */ /* 0x000fca000000000a */
[----:B------:R-:W-:-:S13]  /*06e0*/  FSETP.GEU.AND P0, PT, R10, R5, PT ;  /* 0x000000050a00720b */ /* 0x000fda0003f0e000 */
[----:B------:R0:W-:Y:S01]  /*06f0*/  @!P0 STG.E desc[UR4][R2.64], R7 ;  /* 0x0000000702008986 */ /* 0x0001e2000c101904 */
[----:B------:R-:W-:Y:S02]  /*0700*/  @!P0 MOV R5, R10 ;  /* 0x0000000a00058202 */ /* 0x000fe40000000f00 */
[----:B0-----:R-:W-:Y:S01]  /*0710*/  IADD3 R7, PT, PT, R7, 0x1, RZ ;  /* 0x0000000107077810 */ /* 0x001fe20007ffe0ff */
[----:B------:R-:W-:Y:S06]  /*0720*/  @P2 BRA `(.L_x_5) ;  /* 0xfffffffc00b82947 */ /* 0x000fec000383ffff */
.L_x_1:
[----:B------:R-:W-:Y:S05]  /*0730*/  BSYNC.RECONVERGENT B0 ;  /* 0x0000000000007941 */ /* 0x000fea0003800200 */
.L_x_0:
[----:B------:R-:W0:Y:S01]  /*0740*/  LDCU UR6, c[0x0][0x388] ;  /* 0x00007100ff0677ac */ /* 0x000e220008000800 */
[----:B------:R-:W-:Y:S01]  /*0750*/  BSSY.RECONVERGENT B0, `(.L_x_6) ;  /* 0x0000016000007945 */ /* 0x000fe20003800200 */
[----:B0-----:R-:W-:-:S13]  /*0760*/  ISETP.GE.AND P0, PT, R7, UR6, PT ;  /* 0x0000000607007c0c */ /* 0x001fda000bf06270 */
[----:B------:R-:W-:Y:S05]  /*0770*/  @P0 BRA `(.L_x_7) ;  /* 0x00000000004c0947 */ /* 0x000fea0003800000 */
[----:B------:R-:W-:Y:S01]  /*0780*/  ISETP.NE.AND P0, PT, R12, R7, PT ;  /* 0x000000070c00720c */ /* 0x000fe20003f05270 */
[----:B------:R-:W-:-:S12]  /*0790*/  BSSY.RECONVERGENT B1, `(.L_x_8) ;  /* 0x0000010000017945 */ /* 0x000fd80003800200 */
[----:B------:R-:W-:Y:S05]  /*07a0*/  @!P0 BRA `(.L_x_9) ;  /* 0x0000000000388947 */ /* 0x000fea0003800000 */
[----:B------:R-:W0:Y:S02]  /*07b0*/  LDC.64 R8, c[0x0][0x380] ;  /* 0x0000e000ff087b82 */ /* 0x000e240000000a00 */
        /* <DEDUP_REMOVED lines=12> */
[----:B------:R-:W-:-:S07]  /*0880*/  @!P0 MOV R5, R10 ;  /* 0x0000000a00058202 */ /* 0x000fce0000000f00 */
.L_x_9:
[----:B------:R-:W-:Y:S05]  /*0890*/  BSYNC.RECONVERGENT B1 ;  /* 0x0000000000017941 */ /* 0x000fea0003800200 */
.L_x_8:
[----:B0-----:R-:W-:-:S07]  /*08a0*/  IADD3 R7, PT, PT, R7, 0x1, RZ ;  /* 0x0000000107077810 */ /* 0x001fce0007ffe0ff */
.L_x_7:
[----:B------:R-:W-:Y:S05]  /*08b0*/  BSYNC.RECONVERGENT B0 ;  /* 0x0000000000007941 */ /* 0x000fea0003800200 */
.L_x_6:
[----:B------:R-:W-:-:S13]  /*08c0*/  ISETP.GE.AND P0, PT, R7, UR6, PT ;  /* 0x0000000607007c0c */ /* 0x000fda000bf06270 */
[----:B------:R-:W-:Y:S05]  /*08d0*/  @P0 EXIT ;  /* 0x000000000000094d */ /* 0x000fea0003800000 */
[----:B------:R-:W0:Y:S01]  /*08e0*/  LDCU UR7, c[0x0][0x388] ;  /* 0x00007100ff0777ac */ /* 0x000e220008000800 */
[C---:B------:R-:W-:Y:S01]  /*08f0*/  IADD3 R8, PT, PT, -R7.reuse, UR6, RZ ;  /* 0x0000000607087c10 */ /* 0x040fe2000fffe1ff */
[----:B------:R-:W-:Y:S01]  /*0900*/  BSSY.RECONVERGENT B0, `(.L_x_10) ;  /* 0x000001e000007945 */ /* 0x000fe20003800200 */
[----:B------:R-:W-:Y:S02]  /*0910*/  MOV R11, R7 ;  /* 0x00000007000b7202 */ /* 0x000fe40000000f00 */
[----:B------:R-:W-:Y:S02]  /*0920*/  LOP3.LUT P1, R10, R8, 0x3, RZ, 0xc0, !PT ;  /* 0x00000003080a7812 */ /* 0x000fe4000782c0ff */
[----:B0-----:R-:W-:-:S04]  /*0930*/  IADD3 R9, PT, PT, R7, -UR7, RZ ;  /* 0x8000000707097c10 */ /* 0x001fc8000fffe0ff */
[----:B------:R-:W-:-:S07]  /*0940*/  ISETP.GT.U32.AND P0, PT, R9, -0x4, PT ;  /* 0xfffffffc0900780c */ /* 0x000fce0003f04070 */
[----:B------:R-:W-:Y:S06]  /*0950*/  @!P1 BRA `(.L_x_11) ;  /* 0x0000000000609947 */ /* 0x000fec0003800000 */
[----:B------:R-:W0:Y:S01]  /*0960*/  LDC.64 R8, c[0x0][0x380] ;  /* 0x0000e000ff087b82 */ /* 0x000e220000000a00 */
[----:B------:R-:W-:Y:S02]  /*0970*/  IADD3 R10, PT, PT, -R10, RZ, RZ ;  /* 0x000000ff0a0a7210 */ /* 0x000fe40007ffe1ff */
[----:B------:R-:W-:Y:S01]  /*0980*/  MOV R11, R7 ;  /* 0x00000007000b7202 */ /* 0x000fe20000000f00 */
[----:B0-----:R-:W-:-:S03]  /*0990*/  IMAD.WIDE.U32 R8, R7, 0xc, R8 ;  /* 0x0000000c07087825 */ /* 0x001fc600078e0008 */
[----:B------:R-:W-:-:S04]  /*09a0*/  IADD3 R8, P1, PT, R8, 0x8, RZ ;  /* 0x0000000808087810 */ /* 0x000fc80007f3e0ff */
[----:B------:R-:W-:-:S09]  /*09b0*/  IADD3.X R9, PT, PT, RZ, R9, RZ, P1, !PT ;  /* 0x00000009ff097210 */ /* 0x000fd20000ffe4ff */
.L_x_12:
        /* <DEDUP_REMOVED lines=18> */
.L_x_11:
[----:B------:R-:W-:Y:S05]  /*0ae0*/  BSYNC.RECONVERGENT B0 ;  /* 0x0000000000007941 */ /* 0x000fea0003800200 */
.L_x_10:
[----:B------:R-:W-:Y:S05]  /*0af0*/  @P0 EXIT ;  /* 0x000000000000094d */ /* 0x000fea0003800000 */
[C---:B------:R-:W-:Y:S02]  /*0b00*/  IADD3 R7, PT, PT, R11.reuse, -UR7, RZ ;  /* 0x800000070b077c10 */ /* 0x040fe4000fffe0ff */
[----:B------:R-:W-:-:S07]  /*0b10*/  IADD3 R11, PT, PT, R11, 0x1, RZ ;  /* 0x000000010b0b7810 */ /* 0x000fce0007ffe0ff */
.L_x_13:
[----:B0-----:R-:W0:Y:S01]  /*0b20*/  LDC.64 R8, c[0x0][0x380] ;  /* 0x0000e000ff087b82 */ /* 0x001e220000000a00 */
[----:B------:R-:W-:-:S05]  /*0b30*/  IADD3 R19, PT, PT, R11, -0x1, RZ ;  /* 0xffffffff0b137810 */ /* 0x000fca0007ffe0ff */
        /* <DEDUP_REMOVED lines=39> */
[----:B0-----:R-:W4:Y:S01]  /*0db0*/  LDG.E R19, desc[UR4][R8.64+0x2c] ;  /* 0x00002c0408137981 */ /* 0x001f22000c1e1900 */
[----:B------:R-:W-:-:S02]  /*0dc0*/  @!P0 MOV R5, R12 ;  /* 0x0000000c00058202 */ /* 0x000fc40000000f00 */
[----:B------:R-:W-:-:S04]  /*0dd0*/  IADD3 R7, PT, PT, R7, 0x4, RZ ;  /* 0x0000000407077810 */ /* 0x000fc80007ffe0ff */
[----:B------:R-:W-:Y:S01]  /*0de0*/  ISETP.NE.AND P1, PT, R7, RZ, PT ;  /* 0x000000ff0700720c */ /* 0x000fe20003f25270 */
[----:B--2---:R-:W-:Y:S01]  /*0df0*/  FADD R17, R4, -R17 ;  /* 0x8000001104117221 */ /* 0x004fe20000000000 */
[----:B---3--:R-:W-:-:S03]  /*0e00*/  FADD R15, R0, -R15 ;  /* 0x8000000f000f7221 */ /* 0x008fc60000000000 */
[----:B------:R-:W-:Y:S01]  /*0e10*/  FMUL R10, R17, R17 ;  /* 0x00000011110a7220 */ /* 0x000fe20000400000 */
[----:B----4-:R-:W-:-:S03]  /*0e20*/  FADD R19, R6, -R19 ;  /* 0x8000001306137221 */ /* 0x010fc60000000000 */
[----:B------:R-:W-:-:S04]  /*0e30*/  FFMA R10, R15, R15, R10 ;  /* 0x0000000f0f0a7223 */ /* 0x000fc8000000000a */
[----:B------:R-:W-:-:S05]  /*0e40*/  FFMA R10, R19, R19, R10 ;  /* 0x00000013130a7223 */ /* 0x000fca000000000a */
[----:B------:R-:W-:-:S13]  /*0e50*/  FSETP.GEU.AND P0, PT, R10, R5, PT ;  /* 0x000000050a00720b */ /* 0x000fda0003f0e000 */
[C---:B-1----:R-:W-:Y:S02]  /*0e60*/  @!P0 IADD3 R13, PT, PT, R11.reuse, 0x2, RZ ;  /* 0x000000020b0d8810 */ /* 0x042fe40007ffe0ff */
[----:B------:R-:W-:Y:S02]  /*0e70*/  @!P0 MOV R5, R10 ;  /* 0x0000000a00058202 */ /* 0x000fe40000000f00 */
[----:B------:R-:W-:Y:S01]  /*0e80*/  IADD3 R11, PT, PT, R11, 0x4, RZ ;  /* 0x000000040b0b7810 */ /* 0x000fe20007ffe0ff */
[----:B------:R0:W-:Y:S01]  /*0e90*/  @!P0 STG.E desc[UR4][R2.64], R13 ;  /* 0x0000000d02008986 */ /* 0x0001e2000c101904 */
[----:B------:R-:W-:Y:S05]  /*0ea0*/  @P1 BRA `(.L_x_13) ;  /* 0xfffffffc001c1947 */ /* 0x000fea000383ffff */
[----:B------:R-:W-:Y:S05]  /*0eb0*/  EXIT ;  /* 0x000000000000794d */ /* 0x000fea0003800000 */
.L_x_14:
[----:B------:R-:W-:-:S00]  /*0ec0*/  BRA `(.L_x_14) ;  /* 0xfffffffc00fc7947 */ /* 0x000fc0000383ffff */
[----:B------:R-:W-:-:S00]  /*0ed0*/  NOP ;  /* 0x0000000000007918 */ /* 0x000fc00000000000 */
        /* <DEDUP_REMOVED lines=10> */
.L_x_15:


//--------------------- .nv.shared.reserved.0     --------------------------
	.section	.nv.shared.reserved.0,"aw",@nobits
	.weak		__nv_reservedSMEM_offset_0_alias
	.size		__nv_reservedSMEM_offset_0_alias, 0, 64
	.other		__nv_reservedSMEM_offset_0_alias,@"STO_CUDA_RESERVED_SHARED STV_DEFAULT"
__nv_reservedSMEM_offset_0_alias:
	.zero		0
	.zero		64


//--------------------- .nv.constant0._Z19find_closest_pointsP6float3iPii --------------------------
	.section	.nv.constant0._Z19find_closest_pointsP6float3iPii,"a",@progbits
	.sectionflags	@""
	.align	4
.nv.constant0._Z19find_closest_pointsP6float3iPii:
	.zero		924


//--------------------- SYMBOLS --------------------------

	.type		.nv.reservedSmem.offset0,@object
	.size		.nv.reservedSmem.offset0,0x4
